	.headerflags	@"EF_CUDA_TEXMODE_UNIFIED EF_CUDA_64BIT_ADDRESS EF_CUDA_ACCELERATORS EF_CUDA_SM90 EF_CUDA_VIRTUAL_SM(EF_CUDA_SM90)"
	.elftype	@"ET_EXEC"


//--------------------- .nv.info                  --------------------------
	.section	.nv.info,"",@"SHT_CUDA_INFO"
	.align	4


	//----- nvinfo : EIATTR_REGCOUNT
	.align		4
        /*0000*/ 	.byte	0x04, 0x2f
        /*0002*/ 	.short	(.L_1 - .L_0)
	.align		4
.L_0:
        /*0004*/ 	.word	index@(triton_poi_fused_add_native_layer_norm_9)
        /*0008*/ 	.word	0x00000018


	//----- nvinfo : EIATTR_MIN_STACK_SIZE
	.align		4
.L_1:
        /*000c*/ 	.byte	0x04, 0x12
        /*000e*/ 	.short	(.L_3 - .L_2)
	.align		4
.L_2:
        /*0010*/ 	.word	index@(triton_poi_fused_add_native_layer_norm_9)
        /*0014*/ 	.word	0x00000000


	//----- nvinfo : EIATTR_FRAME_SIZE
	.align		4
.L_3:
        /*0018*/ 	.byte	0x04, 0x11
        /*001a*/ 	.short	(.L_5 - .L_4)
	.align		4
.L_4:
        /*001c*/ 	.word	index@(triton_poi_fused_add_native_layer_norm_9)
        /*0020*/ 	.word	0x00000000


	//----- nvinfo : EIATTR_MIN_STACK_SIZE
	.align		4
.L_5:
        /*0024*/ 	.byte	0x04, 0x12
        /*0026*/ 	.short	(.L_7 - .L_6)
	.align		4
.L_6:
        /*0028*/ 	.word	index@(triton_poi_fused_add_native_layer_norm_9)
        /*002c*/ 	.word	0x00000000
.L_7:


//--------------------- .nv.info.triton_poi_fused_add_native_layer_norm_9 --------------------------
	.section	.nv.info.triton_poi_fused_add_native_layer_norm_9,"",@"SHT_CUDA_INFO"
	.sectionflags	@""
	.align	4


	//----- nvinfo : EIATTR_CUDA_API_VERSION
	.align		4
        /*0000*/ 	.byte	0x04, 0x37
        /*0002*/ 	.short	(.L_9 - .L_8)
.L_8:
        /*0004*/ 	.word	0x0000007c


	//----- nvinfo : EIATTR_KPARAM_INFO
	.align		4
.L_9:
        /*0008*/ 	.byte	0x04, 0x17
        /*000a*/ 	.short	(.L_11 - .L_10)
.L_10:
        /*000c*/ 	.word	0x00000000
        /*0010*/ 	.short	0x0006
        /*0012*/ 	.short	0x002c
        /*0014*/ 	.byte	0x00, 0xf0, 0x11, 0x00


	//----- nvinfo : EIATTR_KPARAM_INFO
	.align		4
.L_11:
        /*0018*/ 	.byte	0x04, 0x17
        /*001a*/ 	.short	(.L_13 - .L_12)
.L_12:
        /*001c*/ 	.word	0x00000000
        /*0020*/ 	.short	0x0005
        /*0022*/ 	.short	0x0028
        /*0024*/ 	.byte	0x00, 0xf0, 0x11, 0x00


	//----- nvinfo : EIATTR_KPARAM_INFO
	.align		4
.L_13:
        /*0028*/ 	.byte	0x04, 0x17
        /*002a*/ 	.short	(.L_15 - .L_14)
.L_14:
        /*002c*/ 	.word	0x00000000
        /*0030*/ 	.short	0x0004
        /*0032*/ 	.short	0x0020
        /*0034*/ 	.byte	0x00, 0xf4, 0x21, 0x00


	//----- nvinfo : EIATTR_KPARAM_INFO
	.align		4
.L_15:
        /*0038*/ 	.byte	0x04, 0x17
        /*003a*/ 	.short	(.L_17 - .L_16)
.L_16:
        /*003c*/ 	.word	0x00000000
        /*0040*/ 	.short	0x0003
        /*0042*/ 	.short	0x0018
        /*0044*/ 	.byte	0x00, 0xf4, 0x21, 0x00


	//----- nvinfo : EIATTR_KPARAM_INFO
	.align		4
.L_17:
        /*0048*/ 	.byte	0x04, 0x17
        /*004a*/ 	.short	(.L_19 - .L_18)
.L_18:
        /*004c*/ 	.word	0x00000000
        /*0050*/ 	.short	0x0002
        /*0052*/ 	.short	0x0010
        /*0054*/ 	.byte	0x00, 0xf4, 0x21, 0x00


	//----- nvinfo : EIATTR_KPARAM_INFO
	.align		4
.L_19:
        /*0058*/ 	.byte	0x04, 0x17
        /*005a*/ 	.short	(.L_21 - .L_20)
.L_20:
        /*005c*/ 	.word	0x00000000
        /*0060*/ 	.short	0x0001
        /*0062*/ 	.short	0x0008
        /*0064*/ 	.byte	0x00, 0xf4, 0x21, 0x00


	//----- nvinfo : EIATTR_KPARAM_INFO
	.align		4
.L_21:
        /*0068*/ 	.byte	0x04, 0x17
        /*006a*/ 	.short	(.L_23 - .L_22)
.L_22:
        /*006c*/ 	.word	0x00000000
        /*0070*/ 	.short	0x0000
        /*0072*/ 	.short	0x0000
        /*0074*/ 	.byte	0x00, 0xf4, 0x21, 0x00


	//----- nvinfo : EIATTR_SPARSE_MMA_MASK
	.align		4
.L_23:
        /*0078*/ 	.byte	0x03, 0x50
        /*007a*/ 	.short	0x0000


	//----- nvinfo : EIATTR_MAXREG_COUNT
	.align		4
        /*007c*/ 	.byte	0x03, 0x1b
        /*007e*/ 	.short	0x00ff


	//----- nvinfo : EIATTR_EXIT_INSTR_OFFSETS
	.align		4
        /*0080*/ 	.byte	0x04, 0x1c
        /*0082*/ 	.short	(.L_25 - .L_24)


	//   ....[0]....
.L_24:
        /*0084*/ 	.word	0x00000460


	//   ....[1]....
        /*0088*/ 	.word	0x00000480


	//----- nvinfo : EIATTR_REQNTID
	.align		4
.L_25:
        /*008c*/ 	.byte	0x04, 0x10
        /*008e*/ 	.short	(.L_27 - .L_26)
.L_26:
        /*0090*/ 	.word	0x00000020
        /*0094*/ 	.word	0x00000001
        /*0098*/ 	.word	0x00000001


	//----- nvinfo : EIATTR_CBANK_PARAM_SIZE
	.align		4
.L_27:
        /*009c*/ 	.byte	0x03, 0x19
        /*009e*/ 	.short	0x0030


	//----- nvinfo : EIATTR_PARAM_CBANK
	.align		4
        /*00a0*/ 	.byte	0x04, 0x0a
        /*00a2*/ 	.short	(.L_29 - .L_28)
	.align		4
.L_28:
        /*00a4*/ 	.word	index@(.nv.constant0.triton_poi_fused_add_native_layer_norm_9)
        /*00a8*/ 	.short	0x0210
        /*00aa*/ 	.short	0x0030


	//----- nvinfo : EIATTR_SW_WAR
	.align		4
.L_29:
        /*00ac*/ 	.byte	0x04, 0x36
        /*00ae*/ 	.short	(.L_31 - .L_30)
.L_30:
        /*00b0*/ 	.word	0x00000008
.L_31:


//--------------------- .nv.callgraph             --------------------------
	.section	.nv.callgraph,"",@"SHT_CUDA_CALLGRAPH"
	.align	4
	.sectionentsize	8
	.align		4
        /*0000*/ 	.word	0x00000000
	.align		4
        /*0004*/ 	.word	0xffffffff
	.align		4
        /*0008*/ 	.word	0x00000000
	.align		4
        /*000c*/ 	.word	0xfffffffe
	.align		4
        /*0010*/ 	.word	0x00000000
	.align		4
        /*0014*/ 	.word	0xfffffffd
	.align		4
        /*0018*/ 	.word	0x00000000
	.align		4
        /*001c*/ 	.word	0xfffffffc


//--------------------- .text.triton_poi_fused_add_native_layer_norm_9 --------------------------
	.section	.text.triton_poi_fused_add_native_layer_norm_9,"ax",@progbits
	.sectionflags	@"SHF_BARRIERS=1"
	.align	128
        .global         triton_poi_fused_add_native_layer_norm_9
        .type           triton_poi_fused_add_native_layer_norm_9,@function
        .size           triton_poi_fused_add_native_layer_norm_9,(.L_x_1 - triton_poi_fused_add_native_layer_norm_9)
        .other          triton_poi_fused_add_native_layer_norm_9,@"STO_CUDA_ENTRY STV_DEFAULT"
triton_poi_fused_add_native_layer_norm_9:
.text.triton_poi_fused_add_native_layer_norm_9:
[----:B------:R-:W0:Y:S01]  /*0000*/  LDC R1, c[0x0][0x28] ;  /* 0x00000a00ff017b82 */ /* 0x000e220000000800 */
[----:B------:R-:W1:Y:S07]  /*0010*/  S2R R21, SR_TID.X ;  /* 0x0000000000157919 */ /* 0x000e6e0000002100 */
[----:B------:R-:W2:Y:S01]  /*0020*/  LDC.64 R2, c[0x0][0x218] ;  /* 0x00008600ff027b82 */ /* 0x000ea20000000a00 */
[----:B------:R-:W-:Y:S01]  /*0030*/  IMAD.MOV.U32 R16, RZ, RZ, RZ ;  /* 0x000000ffff107224 */ /* 0x000fe200078e00ff */
[----:B------:R-:W-:Y:S01]  /*0040*/  ULDC.64 UR6, c[0x0][0x208] ;  /* 0x0000820000067ab9 */ /* 0x000fe20000000a00 */
[----:B------:R-:W3:Y:S01]  /*0050*/  S2R R6, SR_CTAID.X ;  /* 0x0000000000067919 */ /* 0x000ee20000002500 */
[----:B------:R-:W-:Y:S01]  /*0060*/  IMAD.MOV.U32 R19, RZ, RZ, RZ ;  /* 0x000000ffff137224 */ /* 0x000fe200078e00ff */
[----:B------:R-:W4:Y:S03]  /*0070*/  S2R R0, SR_CTAID.Y ;  /* 0x0000000000007919 */ /* 0x000f260000002600 */
[----:B------:R-:W5:Y:S08]  /*0080*/  LDC.64 R4, c[0x0][0x220] ;  /* 0x00008800ff047b82 */ /* 0x000f700000000a00 */
[----:B------:R-:W5:Y:S01]  /*0090*/  LDC.64 R10, c[0x0][0x230] ;  /* 0x00008c00ff0a7b82 */ /* 0x000f620000000a00 */
[----:B-1----:R-:W-:Y:S01]  /*00a0*/  SHF.R.U32.HI R15, RZ, 0x2, R21 ;  /* 0x00000002ff0f7819 */ /* 0x002fe20000011615 */
[----:B---3--:R-:W-:Y:S01]  /*00b0*/  IMAD.SHL.U32 R12, R6, 0x8, RZ ;  /* 0x00000008060c7824 */ /* 0x008fe200078e00ff */
[----:B------:R-:W-:-:S02]  /*00c0*/  SHF.R.S32.HI R13, RZ, 0x1c, R6 ;  /* 0x0000001cff0d7819 */ /* 0x000fc40000011406 */
[----:B------:R-:W-:Y:S01]  /*00d0*/  SGXT.U32 R15, R15, 0x3 ;  /* 0x000000030f0f781a */ /* 0x000fe20000000000 */
[----:B----4-:R-:W-:Y:S01]  /*00e0*/  IMAD.SHL.U32 R0, R0, 0x4, RZ ;  /* 0x0000000400007824 */ /* 0x010fe200078e00ff */
[----:B------:R-:W-:Y:S02]  /*00f0*/  SGXT R13, R13, 0x1 ;  /* 0x000000010d0d781a */ /* 0x000fe40000000200 */
[----:B------:R-:W-:Y:S02]  /*0100*/  LOP3.LUT R7, R12, R15, RZ, 0xfc, !PT ;  /* 0x0000000f0c077212 */ /* 0x000fe400078efcff */
[----:B------:R-:W-:Y:S02]  /*0110*/  LOP3.LUT R6, R0, 0x3, R21, 0xf8, !PT ;  /* 0x0000000300067812 */ /* 0x000fe400078ef815 */
[----:B------:R-:W-:Y:S02]  /*0120*/  LEA.HI R8, R13, R7, RZ, 0x2 ;  /* 0x000000070d087211 */ /* 0x000fe400078f10ff */
[C---:B------:R-:W-:Y:S01]  /*0130*/  ISETP.GE.AND P1, PT, R7.reuse, 0x10, PT ;  /* 0x000000100700780c */ /* 0x040fe20003f26270 */
[----:B------:R-:W-:Y:S01]  /*0140*/  IMAD R9, R7, 0x4, R6 ;  /* 0x0000000407097824 */ /* 0x000fe200078e0206 */
[----:B------:R-:W-:-:S02]  /*0150*/  LOP3.LUT R8, R8, 0xfffffffc, RZ, 0xc0, !PT ;  /* 0xfffffffc08087812 */ /* 0x000fc400078ec0ff */
[----:B------:R-:W-:Y:S01]  /*0160*/  ISETP.LT.AND P0, PT, R6, 0x4, !P1 ;  /* 0x000000040600780c */ /* 0x000fe20004f01270 */
[----:B--2---:R-:W-:-:S04]  /*0170*/  IMAD.WIDE R2, R9, 0x4, R2 ;  /* 0x0000000409027825 */ /* 0x004fc800078e0202 */
[----:B------:R-:W-:Y:S02]  /*0180*/  IMAD.IADD R7, R7, 0x1, -R8 ;  /* 0x0000000107077824 */ /* 0x000fe400078e0a08 */
[----:B------:R-:W1:Y:S02]  /*0190*/  LDC.64 R8, c[0x0][0x210] ;  /* 0x00008400ff087b82 */ /* 0x000e640000000a00 */
[----:B-----5:R-:W-:-:S04]  /*01a0*/  IMAD.WIDE R4, R7, 0x4, R4 ;  /* 0x0000000407047825 */ /* 0x020fc800078e0204 */
[----:B------:R-:W2:Y:S02]  /*01b0*/  @P0 LDG.E.EL R16, desc[UR6][R2.64] ;  /* 0x0000000602100981 */ /* 0x000ea4000c2e1900 */
[----:B------:R-:W3:Y:S02]  /*01c0*/  LDC.64 R6, c[0x0][0x228] ;  /* 0x00008a00ff067b82 */ /* 0x000ee40000000a00 */
[----:B------:R4:W2:Y:S01]  /*01d0*/  @!P1 LDG.E.EL R19, desc[UR6][R4.64] ;  /* 0x0000000604139981 */ /* 0x0008a2000c2e1900 */
[----:B------:R-:W-:Y:S02]  /*01e0*/  LOP3.LUT R12, R12, 0x7, R21, 0xf8, !PT ;  /* 0x000000070c0c7812 */ /* 0x000fe400078ef815 */
[----:B------:R-:W-:Y:S02]  /*01f0*/  SHF.R.U32.HI R17, RZ, 0x3, R21 ;  /* 0x00000003ff117819 */ /* 0x000fe40000011615 */
[----:B------:R-:W-:Y:S02]  /*0200*/  LEA.HI R14, R13, R12, RZ, 0x2 ;  /* 0x0000000c0d0e7211 */ /* 0x000fe400078f10ff */
[----:B------:R-:W-:-:S02]  /*0210*/  SGXT.U32 R13, R17, 0x2 ;  /* 0x00000002110d781a */ /* 0x000fc40000000000 */
[----:B------:R-:W-:Y:S02]  /*0220*/  LOP3.LUT R17, R14, 0xfffffffc, RZ, 0xc0, !PT ;  /* 0xfffffffc0e117812 */ /* 0x000fe400078ec0ff */
[----:B------:R-:W-:Y:S01]  /*0230*/  LOP3.LUT R13, R0, R13, RZ, 0xfc, !PT ;  /* 0x0000000d000d7212 */ /* 0x000fe200078efcff */
[----:B------:R-:W-:Y:S01]  /*0240*/  IMAD.MOV.U32 R0, RZ, RZ, RZ ;  /* 0x000000ffff007224 */ /* 0x000fe200078e00ff */
[C---:B------:R-:W-:Y:S01]  /*0250*/  ISETP.GE.AND P1, PT, R12.reuse, 0x10, PT ;  /* 0x000000100c00780c */ /* 0x040fe20003f26270 */
[----:B------:R-:W-:Y:S02]  /*0260*/  IMAD.IADD R17, R12, 0x1, -R17 ;  /* 0x000000010c117824 */ /* 0x000fe400078e0a11 */
[C---:B----4-:R-:W-:Y:S01]  /*0270*/  IMAD R5, R13.reuse, 0x10, R12 ;  /* 0x000000100d057824 */ /* 0x050fe200078e020c */
[C---:B------:R-:W-:Y:S01]  /*0280*/  ISETP.LT.AND P0, PT, R13.reuse, 0x4, !P1 ;  /* 0x000000040d00780c */ /* 0x040fe20004f01270 */
[----:B------:R-:W-:Y:S02]  /*0290*/  IMAD R3, R13, 0x4, R17 ;  /* 0x000000040d037824 */ /* 0x000fe400078e0211 */
[----:B-1----:R-:W-:Y:S01]  /*02a0*/  IMAD.WIDE R4, R5, 0x4, R8 ;  /* 0x0000000405047825 */ /* 0x002fe200078e0208 */
[----:B------:R-:W-:-:S03]  /*02b0*/  CS2R R8, SRZ ;  /* 0x0000000000087805 */ /* 0x000fc6000001ff00 */
[----:B---3--:R-:W-:-:S04]  /*02c0*/  IMAD.WIDE R2, R3, 0x4, R6 ;  /* 0x0000000403027825 */ /* 0x008fc800078e0206 */
[----:B0-----:R-:W-:Y:S02]  /*02d0*/  IMAD.WIDE R6, R17, 0x4, R10 ;  /* 0x0000000411067825 */ /* 0x001fe400078e020a */
[----:B------:R-:W3:Y:S04]  /*02e0*/  @P0 LDG.E.EL R8, desc[UR6][R4.64] ;  /* 0x0000000604080981 */ /* 0x000ee8000c2e1900 */
[----:B------:R0:W3:Y:S04]  /*02f0*/  @!P1 LDG.E.EL R9, desc[UR6][R6.64] ;  /* 0x0000000606099981 */ /* 0x0000e8000c2e1900 */
[----:B------:R1:W4:Y:S01]  /*0300*/  @P0 LDG.E.EL R0, desc[UR6][R2.64] ;  /* 0x0000000602000981 */ /* 0x000322000c2e1900 */
[----:B------:R-:W5:Y:S01]  /*0310*/  S2UR UR5, SR_CgaCtaId ;  /* 0x00000000000579c3 */ /* 0x000f620000008800 */
[----:B------:R-:W-:Y:S01]  /*0320*/  IMAD.SHL.U32 R10, R21, 0x8, RZ ;  /* 0x00000008150a7824 */ /* 0x000fe200078e00ff */
[----:B------:R-:W-:-:S04]  /*0330*/  UMOV UR4, 0x400 ;  /* 0x0000040000047882 */ /* 0x000fc80000000000 */
[----:B------:R-:W-:-:S04]  /*0340*/  LOP3.LUT R10, R10, 0x18, RZ, 0xc0, !PT ;  /* 0x000000180a0a7812 */ /* 0x000fc800078ec0ff */
[----:B------:R-:W-:Y:S01]  /*0350*/  LOP3.LUT R15, R10, R15, RZ, 0xfc, !PT ;  /* 0x0000000f0a0f7212 */ /* 0x000fe200078efcff */
[----:B-----5:R-:W-:-:S06]  /*0360*/  UPRMT UR4, UR5, 0x654, UR4 ;  /* 0x0000065405047896 */ /* 0x020fcc0008000004 */
[----:B------:R-:W-:-:S05]  /*0370*/  LEA.HI R10, R10, UR4, RZ, 0x1f ;  /* 0x000000040a0a7c11 */ /* 0x000fca000f8ff8ff */
[----:B------:R-:W-:Y:S01]  /*0380*/  IMAD R15, R15, 0x4, R10 ;  /* 0x000000040f0f7824 */ /* 0x000fe200078e020a */
[----:B------:R-:W-:-:S04]  /*0390*/  SHF.R.U32.HI R11, RZ, 0x1, R21 ;  /* 0x00000001ff0b7819 */ /* 0x000fc80000011615 */
[----:B------:R-:W-:Y:S02]  /*03a0*/  LOP3.LUT R11, R11, 0xc, RZ, 0xc0, !PT ;  /* 0x0000000c0b0b7812 */ /* 0x000fe400078ec0ff */
[----:B0-----:R-:W-:-:S03]  /*03b0*/  LOP3.LUT R6, R21, 0x1f, RZ, 0xc0, !PT ;  /* 0x0000001f15067812 */ /* 0x001fc600078ec0ff */
[----:B------:R-:W-:-:S04]  /*03c0*/  VIADD R11, R11, UR4 ;  /* 0x000000040b0b7c36 */ /* 0x000fc80008000000 */
[----:B------:R-:W-:Y:S02]  /*03d0*/  IMAD R6, R6, 0x4, R11 ;  /* 0x0000000406067824 */ /* 0x000fe400078e020b */
[----:B--2---:R-:W-:-:S05]  /*03e0*/  FADD R16, R19, R16 ;  /* 0x0000001013107221 */ /* 0x004fca0000000000 */
[----:B------:R-:W-:Y:S01]  /*03f0*/  STS [R15], R16 ;  /* 0x000000100f007388 */ /* 0x000fe20000000800 */
[----:B------:R-:W-:Y:S06]  /*0400*/  BAR.SYNC.DEFER_BLOCKING 0x0 ;  /* 0x0000000000007b1d */ /* 0x000fec0000010000 */
[----:B-1----:R-:W4:Y:S01]  /*0410*/  LDS R3, [R6] ;  /* 0x0000000006037984 */ /* 0x002f220000000800 */
[----:B---3--:R-:W-:Y:S01]  /*0420*/  FADD R9, R9, R8 ;  /* 0x0000000809097221 */ /* 0x008fe20000000000 */
[----:B----4-:R-:W-:-:S04]  /*0430*/  FADD R0, R3, R0 ;  /* 0x0000000003007221 */ /* 0x010fc80000000000 */
[----:B------:R-:W-:Y:S01]  /*0440*/  FADD R9, R0, R9 ;  /* 0x0000000900097221 */ /* 0x000fe20000000000 */
[----:B------:R-:W-:Y:S06]  /*0450*/  BAR.SYNC.DEFER_BLOCKING 0x0 ;  /* 0x0000000000007b1d */ /* 0x000fec0000010000 */
[----:B------:R-:W-:Y:S05]  /*0460*/  @!P0 EXIT ;  /* 0x000000000000894d */ /* 0x000fea0003800000 */
[----:B------:R-:W-:Y:S01]  /*0470*/  STG.E desc[UR6][R4.64], R9 ;  /* 0x0000000904007986 */ /* 0x000fe2000c101906 */
[----:B------:R-:W-:Y:S05]  /*0480*/  EXIT ;  /* 0x000000000000794d */ /* 0x000fea0003800000 */
.L_x_0:
[----:B------:R-:W-:-:S00]  /*0490*/  BRA `(.L_x_0) ;  /* 0xfffffffc00fc7947 */ /* 0x000fc0000383ffff */
[----:B------:R-:W-:-:S00]  /*04a0*/  NOP ;  /* 0x0000000000007918 */ /* 0x000fc00000000000 */
        /* <DEDUP_REMOVED lines=13> */
.L_x_1:


//--------------------- .nv.shared.triton_poi_fused_add_native_layer_norm_9 --------------------------
	.section	.nv.shared.triton_poi_fused_add_native_layer_norm_9,"aw",@nobits
	.sectionflags	@""
	.align	16
	.zero		1024


//--------------------- .nv.constant0.triton_poi_fused_add_native_layer_norm_9 --------------------------
	.section	.nv.constant0.triton_poi_fused_add_native_layer_norm_9,"a",@progbits
	.sectionflags	@""
	.align	4
.nv.constant0.triton_poi_fused_add_native_layer_norm_9:
	.zero		576
